//
// Generated by NVIDIA NVVM Compiler
//
// Compiler Build ID: CL-36424714
// Cuda compilation tools, release 13.0, V13.0.88
// Based on NVVM 20.0.0
//

.version 9.0
.target sm_100
.address_size 64

	// .globl	_Z11addArrayGPUPfS_S_

.visible .entry _Z11addArrayGPUPfS_S_(
	.param .u64 .ptr .align 1 _Z11addArrayGPUPfS_S__param_0,
	.param .u64 .ptr .align 1 _Z11addArrayGPUPfS_S__param_1,
	.param .u64 .ptr .align 1 _Z11addArrayGPUPfS_S__param_2
)
{
	.reg .b32 	%r<5>;
	.reg .b32 	%f<4>;
	.reg .b64 	%rd<11>;

	ld.param.u64 	%rd1, [_Z11addArrayGPUPfS_S__param_0];
	ld.param.u64 	%rd2, [_Z11addArrayGPUPfS_S__param_1];
	ld.param.u64 	%rd3, [_Z11addArrayGPUPfS_S__param_2];
	cvta.to.global.u64 	%rd4, %rd3;
	cvta.to.global.u64 	%rd5, %rd2;
	cvta.to.global.u64 	%rd6, %rd1;
	mov.u32 	%r1, %ntid.x;
	mov.u32 	%r2, %ctaid.x;
	mov.u32 	%r3, %tid.x;
	mad.lo.s32 	%r4, %r1, %r2, %r3;
	mul.wide.s32 	%rd7, %r4, 4;
	add.s64 	%rd8, %rd6, %rd7;
	ld.global.f32 	%f1, [%rd8];
	add.s64 	%rd9, %rd5, %rd7;
	ld.global.f32 	%f2, [%rd9];
	add.f32 	%f3, %f1, %f2;
	add.s64 	%rd10, %rd4, %rd7;
	st.global.f32 	[%rd10], %f3;
	ret;

}


// ===== COMPILED SASS (sm_100) =====

	.target	sm_100

	.elftype	@"ET_EXEC"


//--------------------- .note.nv.tkinfo           --------------------------
	.section	.note.nv.tkinfo,"",@"SHT_NOTE"
	.sectionflags	@"SHF_NOTE_NV_TKINFO"
	.tkinfo
        /*0018*/ 	.word	0x00000002
        /*0030*/ 	.string	""
        /*0030*/ 	.string	"ptxas"
        /*0030*/ 	.string	"Cuda compilation tools, release 13.0, V13.0.88"
        /*0030*/ 	.string	"Build cuda_13.0.r13.0/compiler.36424714_0"
        /*0030*/ 	.string	"-arch sm_100 -m 64 "



//--------------------- .note.nv.cuinfo           --------------------------
	.section	.note.nv.cuinfo,"",@"SHT_NOTE"
	.sectionflags	@"SHF_NOTE_NV_CUINFO"
        /*0018*/ 	.short	0x0002
        /*001a*/ 	.short	0x0064
        /*001c*/ 	.short	0x0082
	.zero		2


//--------------------- .nv.info                  --------------------------
	.section	.nv.info,"",@"SHT_CUDA_INFO"
	.align	4


	//----- nvinfo : EIATTR_REGCOUNT
	.align		4
        /*0000*/ 	.byte	0x04, 0x2f
        /*0002*/ 	.short	(.L_1 - .L_0)
	.align		4
.L_0:
        /*0004*/ 	.word	index@(_Z11addArrayGPUPfS_S_)
        /*0008*/ 	.word	0x0000000c


	//----- nvinfo : EIATTR_FRAME_SIZE
	.align		4
.L_1:
        /*000c*/ 	.byte	0x04, 0x11
        /*000e*/ 	.short	(.L_3 - .L_2)
	.align		4
.L_2:
        /*0010*/ 	.word	index@(_Z11addArrayGPUPfS_S_)
        /*0014*/ 	.word	0x00000000


	//----- nvinfo : EIATTR_MIN_STACK_SIZE
	.align		4
.L_3:
        /*0018*/ 	.byte	0x04, 0x12
        /*001a*/ 	.short	(.L_5 - .L_4)
	.align		4
.L_4:
        /*001c*/ 	.word	index@(_Z11addArrayGPUPfS_S_)
        /*0020*/ 	.word	0x00000000
.L_5:


//--------------------- .nv.compat                --------------------------
	.section	.nv.compat,"",@"SHT_CUDA_COMPAT_INFO"
	.align	4
        /*0000*/ 	.byte	0x02, 0x09, 0x00, 0x00, 0x02, 0x02, 0x01, 0x00, 0x02, 0x05, 0x05, 0x00, 0x03, 0x07, 0x01, 0x01
        /*0010*/ 	.byte	0x02, 0x03, 0x00, 0x00, 0x02, 0x06, 0x01, 0x00, 0x04, 0x0b, 0x08, 0x00, 0x09, 0x00, 0x00, 0x00
        /*0020*/ 	.byte	0x00, 0x00, 0x00, 0x00


//--------------------- .nv.info._Z11addArrayGPUPfS_S_ --------------------------
	.section	.nv.info._Z11addArrayGPUPfS_S_,"",@"SHT_CUDA_INFO"
	.sectionflags	@""
	.align	4


	//----- nvinfo : EIATTR_CUDA_API_VERSION
	.align		4
        /*0000*/ 	.byte	0x04, 0x37
        /*0002*/ 	.short	(.L_7 - .L_6)
.L_6:
        /*0004*/ 	.word	0x00000082


	//----- nvinfo : EIATTR_KPARAM_INFO
	.align		4
.L_7:
        /*0008*/ 	.byte	0x04, 0x17
        /*000a*/ 	.short	(.L_9 - .L_8)
.L_8:
        /*000c*/ 	.word	0x00000000
        /*0010*/ 	.short	0x0002
        /*0012*/ 	.short	0x0010
        /*0014*/ 	.byte	0x00, 0xf5, 0x21, 0x00


	//----- nvinfo : EIATTR_KPARAM_INFO
	.align		4
.L_9:
        /*0018*/ 	.byte	0x04, 0x17
        /*001a*/ 	.short	(.L_11 - .L_10)
.L_10:
        /*001c*/ 	.word	0x00000000
        /*0020*/ 	.short	0x0001
        /*0022*/ 	.short	0x0008
        /*0024*/ 	.byte	0x00, 0xf5, 0x21, 0x00


	//----- nvinfo : EIATTR_KPARAM_INFO
	.align		4
.L_11:
        /*0028*/ 	.byte	0x04, 0x17
        /*002a*/ 	.short	(.L_13 - .L_12)
.L_12:
        /*002c*/ 	.word	0x00000000
        /*0030*/ 	.short	0x0000
        /*0032*/ 	.short	0x0000
        /*0034*/ 	.byte	0x00, 0xf5, 0x21, 0x00


	//----- nvinfo : EIATTR_SPARSE_MMA_MASK
	.align		4
.L_13:
        /*0038*/ 	.byte	0x03, 0x50
        /*003a*/ 	.short	0x0000


	//----- nvinfo : EIATTR_MAXREG_COUNT
	.align		4
        /*003c*/ 	.byte	0x03, 0x1b
        /*003e*/ 	.short	0x00ff


	//----- nvinfo : EIATTR_MERCURY_ISA_VERSION
	.align		4
        /*0040*/ 	.byte	0x03, 0x5f
        /*0042*/ 	.short	0x0101


	//----- nvinfo : EIATTR_VRC_CTA_INIT_COUNT
	.align		4
        /*0044*/ 	.byte	0x02, 0x4a
	.zero		1
	.zero		1


	//----- nvinfo : EIATTR_EXIT_INSTR_OFFSETS
	.align		4
        /*0048*/ 	.byte	0x04, 0x1c
        /*004a*/ 	.short	(.L_15 - .L_14)


	//   ....[0]....
.L_14:
        /*004c*/ 	.word	0x00000100


	//----- nvinfo : EIATTR_CBANK_PARAM_SIZE
	.align		4
.L_15:
        /*0050*/ 	.byte	0x03, 0x19
        /*0052*/ 	.short	0x0018


	//----- nvinfo : EIATTR_PARAM_CBANK
	.align		4
        /*0054*/ 	.byte	0x04, 0x0a
        /*0056*/ 	.short	(.L_17 - .L_16)
	.align		4
.L_16:
        /*0058*/ 	.word	index@(.nv.constant0._Z11addArrayGPUPfS_S_)
        /*005c*/ 	.short	0x0380
        /*005e*/ 	.short	0x0018


	//----- nvinfo : EIATTR_SW_WAR
	.align		4
.L_17:
        /*0060*/ 	.byte	0x04, 0x36
        /*0062*/ 	.short	(.L_19 - .L_18)
.L_18:
        /*0064*/ 	.word	0x00000008
.L_19:


//--------------------- .nv.callgraph             --------------------------
	.section	.nv.callgraph,"",@"SHT_CUDA_CALLGRAPH"
	.align	4
	.sectionentsize	8
	.align		4
        /*0000*/ 	.word	0x00000000
	.align		4
        /*0004*/ 	.word	0xffffffff
	.align		4
        /*0008*/ 	.word	0x00000000
	.align		4
        /*000c*/ 	.word	0xfffffffe
	.align		4
        /*0010*/ 	.word	0x00000000
	.align		4
        /*0014*/ 	.word	0xfffffffd
	.align		4
        /*0018*/ 	.word	0x00000000
	.align		4
        /*001c*/ 	.word	0xfffffffc


//--------------------- .text._Z11addArrayGPUPfS_S_ --------------------------
	.section	.text._Z11addArrayGPUPfS_S_,"ax",@progbits
	.align	128
        .global         _Z11addArrayGPUPfS_S_
        .type           _Z11addArrayGPUPfS_S_,@function
        .size           _Z11addArrayGPUPfS_S_,(.L_x_1 - _Z11addArrayGPUPfS_S_)
        .other          _Z11addArrayGPUPfS_S_,@"STO_CUDA_ENTRY STV_DEFAULT"
_Z11addArrayGPUPfS_S_:
.text._Z11addArrayGPUPfS_S_:
[----:B------:R-:W-:Y:S01]  /*0000*/  LDC R1, c[0x0][0x37c] ;  /* 0x0000df00ff017b82 */ /* 0x000fe20000000800 */
[----:B------:R-:W0:Y:S07]  /*0010*/  S2R R9, SR_CTAID.X ;  /* 0x0000000000097919 */ /* 0x000e2e0000002500 */
[----:B------:R-:W1:Y:S01]  /*0020*/  LDC.64 R2, c[0x0][0x380] ;  /* 0x0000e000ff027b82 */ /* 0x000e620000000a00 */
[----:B------:R-:W0:Y:S01]  /*0030*/  LDCU UR6, c[0x0][0x360] ;  /* 0x00006c00ff0677ac */ /* 0x000e220008000800 */
[----:B------:R-:W0:Y:S01]  /*0040*/  S2R R0, SR_TID.X ;  /* 0x0000000000007919 */ /* 0x000e220000002100 */
[----:B------:R-:W2:Y:S05]  /*0050*/  LDCU.64 UR4, c[0x0][0x358] ;  /* 0x00006b00ff0477ac */ /* 0x000eaa0008000a00 */
[----:B------:R-:W3:Y:S08]  /*0060*/  LDC.64 R4, c[0x0][0x388] ;  /* 0x0000e200ff047b82 */ /* 0x000ef00000000a00 */
[----:B------:R-:W4:Y:S01]  /*0070*/  LDC.64 R6, c[0x0][0x390] ;  /* 0x0000e400ff067b82 */ /* 0x000f220000000a00 */
[----:B0-----:R-:W-:-:S04]  /*0080*/  IMAD R9, R9, UR6, R0 ;  /* 0x0000000609097c24 */ /* 0x001fc8000f8e0200 */
[----:B-1----:R-:W-:-:S04]  /*0090*/  IMAD.WIDE R2, R9, 0x4, R2 ;  /* 0x0000000409027825 */ /* 0x002fc800078e0202 */
[C---:B---3--:R-:W-:Y:S02]  /*00a0*/  IMAD.WIDE R4, R9.reuse, 0x4, R4 ;  /* 0x0000000409047825 */ /* 0x048fe400078e0204 */
[----:B--2---:R-:W2:Y:S04]  /*00b0*/  LDG.E R2, desc[UR4][R2.64] ;  /* 0x0000000402027981 */ /* 0x004ea8000c1e1900 */
[----:B------:R-:W2:Y:S01]  /*00c0*/  LDG.E R5, desc[UR4][R4.64] ;  /* 0x0000000404057981 */ /* 0x000ea2000c1e1900 */
[----:B----4-:R-:W-:-:S04]  /*00d0*/  IMAD.WIDE R6, R9, 0x4, R6 ;  /* 0x0000000409067825 */ /* 0x010fc800078e0206 */
[----:B--2---:R-:W-:-:S05]  /*00e0*/  FADD R9, R2, R5 ;  /* 0x0000000502097221 */ /* 0x004fca0000000000 */
[----:B------:R-:W-:Y:S01]  /*00f0*/  STG.E desc[UR4][R6.64], R9 ;  /* 0x0000000906007986 */ /* 0x000fe2000c101904 */
[----:B------:R-:W-:Y:S05]  /*0100*/  EXIT ;  /* 0x000000000000794d */ /* 0x000fea0003800000 */
.L_x_0:
[----:B------:R-:W-:-:S00]  /*0110*/  BRA `(.L_x_0) ;  /* 0xfffffffc00fc7947 */ /* 0x000fc0000383ffff */
[----:B------:R-:W-:-:S00]  /*0120*/  NOP ;  /* 0x0000000000007918 */ /* 0x000fc00000000000 */
        /* <DEDUP_REMOVED lines=13> */
.L_x_1:


//--------------------- .nv.shared.reserved.0     --------------------------
	.section	.nv.shared.reserved.0,"aw",@nobits
	.weak		__nv_reservedSMEM_offset_0_alias
	.size		__nv_reservedSMEM_offset_0_alias, 0, 64
	.other		__nv_reservedSMEM_offset_0_alias,@"STO_CUDA_RESERVED_SHARED STV_DEFAULT"
__nv_reservedSMEM_offset_0_alias:
	.zero		0
	.zero		64


//--------------------- .nv.constant0._Z11addArrayGPUPfS_S_ --------------------------
	.section	.nv.constant0._Z11addArrayGPUPfS_S_,"a",@progbits
	.sectionflags	@""
	.align	4
.nv.constant0._Z11addArrayGPUPfS_S_:
	.zero		920


//--------------------- SYMBOLS --------------------------

	.type		.nv.reservedSmem.offset0,@object
	.size		.nv.reservedSmem.offset0,0x4
